//
// Generated by NVIDIA NVVM Compiler
//
// Compiler Build ID: CL-36424714
// Cuda compilation tools, release 13.0, V13.0.88
// Based on NVVM 20.0.0
//

.version 9.0
.target sm_100
.address_size 64

	// .globl	_Z14apply_contrastPhiif

.visible .entry _Z14apply_contrastPhiif(
	.param .u64 .ptr .align 1 _Z14apply_contrastPhiif_param_0,
	.param .u32 _Z14apply_contrastPhiif_param_1,
	.param .u32 _Z14apply_contrastPhiif_param_2,
	.param .f32 _Z14apply_contrastPhiif_param_3
)
{
	.reg .pred 	%p<4>;
	.reg .b16 	%rs<7>;
	.reg .b32 	%r<30>;
	.reg .b32 	%f<8>;
	.reg .b64 	%rd<5>;

	ld.param.u64 	%rd1, [_Z14apply_contrastPhiif_param_0];
	ld.param.u32 	%r3, [_Z14apply_contrastPhiif_param_1];
	ld.param.u32 	%r4, [_Z14apply_contrastPhiif_param_2];
	ld.param.f32 	%f1, [_Z14apply_contrastPhiif_param_3];
	mov.u32 	%r6, %ctaid.x;
	mov.u32 	%r7, %ntid.x;
	mov.u32 	%r8, %tid.x;
	mad.lo.s32 	%r1, %r6, %r7, %r8;
	mov.u32 	%r9, %ctaid.y;
	mov.u32 	%r10, %ntid.y;
	mov.u32 	%r11, %tid.y;
	mad.lo.s32 	%r12, %r9, %r10, %r11;
	setp.ge.s32 	%p1, %r1, %r3;
	setp.ge.s32 	%p2, %r12, %r4;
	or.pred  	%p3, %p1, %p2;
	@%p3 bra 	$L__BB0_2;
	cvta.to.global.u64 	%rd2, %rd1;
	mad.lo.s32 	%r13, %r3, %r12, %r1;
	mul.lo.s32 	%r14, %r13, 3;
	cvt.s64.s32 	%rd3, %r14;
	add.s64 	%rd4, %rd2, %rd3;
	ld.global.u8 	%r15, [%rd4];
	add.s32 	%r16, %r15, -128;
	cvt.rn.f32.s32 	%f2, %r16;
	mul.f32 	%f3, %f1, %f2;
	cvt.rzi.s32.f32 	%r17, %f3;
	min.s32 	%r18, %r17, 127;
	max.s32 	%r19, %r18, -128;
	cvt.u16.u32 	%rs1, %r19;
	xor.b16  	%rs2, %rs1, 128;
	st.global.u8 	[%rd4], %rs2;
	ld.global.u8 	%r20, [%rd4+1];
	add.s32 	%r21, %r20, -128;
	cvt.rn.f32.s32 	%f4, %r21;
	mul.f32 	%f5, %f1, %f4;
	cvt.rzi.s32.f32 	%r22, %f5;
	min.s32 	%r23, %r22, 127;
	max.s32 	%r24, %r23, -128;
	cvt.u16.u32 	%rs3, %r24;
	xor.b16  	%rs4, %rs3, 128;
	st.global.u8 	[%rd4+1], %rs4;
	ld.global.u8 	%r25, [%rd4+2];
	add.s32 	%r26, %r25, -128;
	cvt.rn.f32.s32 	%f6, %r26;
	mul.f32 	%f7, %f1, %f6;
	cvt.rzi.s32.f32 	%r27, %f7;
	min.s32 	%r28, %r27, 127;
	max.s32 	%r29, %r28, -128;
	cvt.u16.u32 	%rs5, %r29;
	xor.b16  	%rs6, %rs5, 128;
	st.global.u8 	[%rd4+2], %rs6;
$L__BB0_2:
	ret;

}


// ===== COMPILED SASS (sm_100) =====

	.target	sm_100

	.elftype	@"ET_EXEC"


//--------------------- .note.nv.tkinfo           --------------------------
	.section	.note.nv.tkinfo,"",@"SHT_NOTE"
	.sectionflags	@"SHF_NOTE_NV_TKINFO"
	.tkinfo
        /*0018*/ 	.word	0x00000002
        /*0030*/ 	.string	""
        /*0030*/ 	.string	"ptxas"
        /*0030*/ 	.string	"Cuda compilation tools, release 13.0, V13.0.88"
        /*0030*/ 	.string	"Build cuda_13.0.r13.0/compiler.36424714_0"
        /*0030*/ 	.string	"-arch sm_100 -m 64 "



//--------------------- .note.nv.cuinfo           --------------------------
	.section	.note.nv.cuinfo,"",@"SHT_NOTE"
	.sectionflags	@"SHF_NOTE_NV_CUINFO"
        /*0018*/ 	.short	0x0002
        /*001a*/ 	.short	0x0064
        /*001c*/ 	.short	0x0082
	.zero		2


//--------------------- .nv.info                  --------------------------
	.section	.nv.info,"",@"SHT_CUDA_INFO"
	.align	4


	//----- nvinfo : EIATTR_REGCOUNT
	.align		4
        /*0000*/ 	.byte	0x04, 0x2f
        /*0002*/ 	.short	(.L_1 - .L_0)
	.align		4
.L_0:
        /*0004*/ 	.word	index@(_Z14apply_contrastPhiif)
        /*0008*/ 	.word	0x0000000c


	//----- nvinfo : EIATTR_FRAME_SIZE
	.align		4
.L_1:
        /*000c*/ 	.byte	0x04, 0x11
        /*000e*/ 	.short	(.L_3 - .L_2)
	.align		4
.L_2:
        /*0010*/ 	.word	index@(_Z14apply_contrastPhiif)
        /*0014*/ 	.word	0x00000000


	//----- nvinfo : EIATTR_MIN_STACK_SIZE
	.align		4
.L_3:
        /*0018*/ 	.byte	0x04, 0x12
        /*001a*/ 	.short	(.L_5 - .L_4)
	.align		4
.L_4:
        /*001c*/ 	.word	index@(_Z14apply_contrastPhiif)
        /*0020*/ 	.word	0x00000000
.L_5:


//--------------------- .nv.compat                --------------------------
	.section	.nv.compat,"",@"SHT_CUDA_COMPAT_INFO"
	.align	4
        /*0000*/ 	.byte	0x02, 0x09, 0x00, 0x00, 0x02, 0x02, 0x01, 0x00, 0x02, 0x05, 0x05, 0x00, 0x03, 0x07, 0x01, 0x01
        /*0010*/ 	.byte	0x02, 0x03, 0x00, 0x00, 0x02, 0x06, 0x01, 0x00, 0x04, 0x0b, 0x08, 0x00, 0x09, 0x00, 0x00, 0x00
        /*0020*/ 	.byte	0x00, 0x00, 0x00, 0x00


//--------------------- .nv.info._Z14apply_contrastPhiif --------------------------
	.section	.nv.info._Z14apply_contrastPhiif,"",@"SHT_CUDA_INFO"
	.sectionflags	@""
	.align	4


	//----- nvinfo : EIATTR_CUDA_API_VERSION
	.align		4
        /*0000*/ 	.byte	0x04, 0x37
        /*0002*/ 	.short	(.L_7 - .L_6)
.L_6:
        /*0004*/ 	.word	0x00000082


	//----- nvinfo : EIATTR_KPARAM_INFO
	.align		4
.L_7:
        /*0008*/ 	.byte	0x04, 0x17
        /*000a*/ 	.short	(.L_9 - .L_8)
.L_8:
        /*000c*/ 	.word	0x00000000
        /*0010*/ 	.short	0x0003
        /*0012*/ 	.short	0x0010
        /*0014*/ 	.byte	0x00, 0xf0, 0x11, 0x00


	//----- nvinfo : EIATTR_KPARAM_INFO
	.align		4
.L_9:
        /*0018*/ 	.byte	0x04, 0x17
        /*001a*/ 	.short	(.L_11 - .L_10)
.L_10:
        /*001c*/ 	.word	0x00000000
        /*0020*/ 	.short	0x0002
        /*0022*/ 	.short	0x000c
        /*0024*/ 	.byte	0x00, 0xf0, 0x11, 0x00


	//----- nvinfo : EIATTR_KPARAM_INFO
	.align		4
.L_11:
        /*0028*/ 	.byte	0x04, 0x17
        /*002a*/ 	.short	(.L_13 - .L_12)
.L_12:
        /*002c*/ 	.word	0x00000000
        /*0030*/ 	.short	0x0001
        /*0032*/ 	.short	0x0008
        /*0034*/ 	.byte	0x00, 0xf0, 0x11, 0x00


	//----- nvinfo : EIATTR_KPARAM_INFO
	.align		4
.L_13:
        /*0038*/ 	.byte	0x04, 0x17
        /*003a*/ 	.short	(.L_15 - .L_14)
.L_14:
        /*003c*/ 	.word	0x00000000
        /*0040*/ 	.short	0x0000
        /*0042*/ 	.short	0x0000
        /*0044*/ 	.byte	0x00, 0xf5, 0x21, 0x00


	//----- nvinfo : EIATTR_SPARSE_MMA_MASK
	.align		4
.L_15:
        /*0048*/ 	.byte	0x03, 0x50
        /*004a*/ 	.short	0x0000


	//----- nvinfo : EIATTR_MAXREG_COUNT
	.align		4
        /*004c*/ 	.byte	0x03, 0x1b
        /*004e*/ 	.short	0x00ff


	//----- nvinfo : EIATTR_MERCURY_ISA_VERSION
	.align		4
        /*0050*/ 	.byte	0x03, 0x5f
        /*0052*/ 	.short	0x0101


	//----- nvinfo : EIATTR_VRC_CTA_INIT_COUNT
	.align		4
        /*0054*/ 	.byte	0x02, 0x4a
	.zero		1
	.zero		1


	//----- nvinfo : EIATTR_EXIT_INSTR_OFFSETS
	.align		4
        /*0058*/ 	.byte	0x04, 0x1c
        /*005a*/ 	.short	(.L_17 - .L_16)


	//   ....[0]....
.L_16:
        /*005c*/ 	.word	0x000000c0


	//   ....[1]....
        /*0060*/ 	.word	0x000002f0


	//----- nvinfo : EIATTR_CBANK_PARAM_SIZE
	.align		4
.L_17:
        /*0064*/ 	.byte	0x03, 0x19
        /*0066*/ 	.short	0x0014


	//----- nvinfo : EIATTR_PARAM_CBANK
	.align		4
        /*0068*/ 	.byte	0x04, 0x0a
        /*006a*/ 	.short	(.L_19 - .L_18)
	.align		4
.L_18:
        /*006c*/ 	.word	index@(.nv.constant0._Z14apply_contrastPhiif)
        /*0070*/ 	.short	0x0380
        /*0072*/ 	.short	0x0014


	//----- nvinfo : EIATTR_SW_WAR
	.align		4
.L_19:
        /*0074*/ 	.byte	0x04, 0x36
        /*0076*/ 	.short	(.L_21 - .L_20)
.L_20:
        /*0078*/ 	.word	0x00000008
.L_21:


//--------------------- .nv.callgraph             --------------------------
	.section	.nv.callgraph,"",@"SHT_CUDA_CALLGRAPH"
	.align	4
	.sectionentsize	8
	.align		4
        /*0000*/ 	.word	0x00000000
	.align		4
        /*0004*/ 	.word	0xffffffff
	.align		4
        /*0008*/ 	.word	0x00000000
	.align		4
        /*000c*/ 	.word	0xfffffffe
	.align		4
        /*0010*/ 	.word	0x00000000
	.align		4
        /*0014*/ 	.word	0xfffffffd
	.align		4
        /*0018*/ 	.word	0x00000000
	.align		4
        /*001c*/ 	.word	0xfffffffc


//--------------------- .text._Z14apply_contrastPhiif --------------------------
	.section	.text._Z14apply_contrastPhiif,"ax",@progbits
	.align	128
        .global         _Z14apply_contrastPhiif
        .type           _Z14apply_contrastPhiif,@function
        .size           _Z14apply_contrastPhiif,(.L_x_1 - _Z14apply_contrastPhiif)
        .other          _Z14apply_contrastPhiif,@"STO_CUDA_ENTRY STV_DEFAULT"
_Z14apply_contrastPhiif:
.text._Z14apply_contrastPhiif:
[----:B------:R-:W-:Y:S01]  /*0000*/  LDC R1, c[0x0][0x37c] ;  /* 0x0000df00ff017b82 */ /* 0x000fe20000000800 */
[----:B------:R-:W0:Y:S07]  /*0010*/  S2R R2, SR_TID.Y ;  /* 0x0000000000027919 */ /* 0x000e2e0000002200 */
[----:B------:R-:W1:Y:S01]  /*0020*/  LDC R0, c[0x0][0x360] ;  /* 0x0000d800ff007b82 */ /* 0x000e620000000800 */
[----:B------:R-:W2:Y:S01]  /*0030*/  LDCU.64 UR6, c[0x0][0x388] ;  /* 0x00007100ff0677ac */ /* 0x000ea20008000a00 */
[----:B------:R-:W1:Y:S06]  /*0040*/  S2R R5, SR_TID.X ;  /* 0x0000000000057919 */ /* 0x000e6c0000002100 */
[----:B------:R-:W0:Y:S08]  /*0050*/  S2UR UR5, SR_CTAID.Y ;  /* 0x00000000000579c3 */ /* 0x000e300000002600 */
[----:B------:R-:W0:Y:S08]  /*0060*/  LDC R3, c[0x0][0x364] ;  /* 0x0000d900ff037b82 */ /* 0x000e300000000800 */
[----:B------:R-:W1:Y:S01]  /*0070*/  S2UR UR4, SR_CTAID.X ;  /* 0x00000000000479c3 */ /* 0x000e620000002500 */
[----:B0-----:R-:W-:-:S05]  /*0080*/  IMAD R3, R3, UR5, R2 ;  /* 0x0000000503037c24 */ /* 0x001fca000f8e0202 */
[----:B--2---:R-:W-:Y:S01]  /*0090*/  ISETP.GE.AND P0, PT, R3, UR7, PT ;  /* 0x0000000703007c0c */ /* 0x004fe2000bf06270 */
[----:B-1----:R-:W-:-:S05]  /*00a0*/  IMAD R0, R0, UR4, R5 ;  /* 0x0000000400007c24 */ /* 0x002fca000f8e0205 */
[----:B------:R-:W-:-:S13]  /*00b0*/  ISETP.GE.OR P0, PT, R0, UR6, P0 ;  /* 0x0000000600007c0c */ /* 0x000fda0008706670 */
[----:B------:R-:W-:Y:S05]  /*00c0*/  @P0 EXIT ;  /* 0x000000000000094d */ /* 0x000fea0003800000 */
[----:B------:R-:W0:Y:S01]  /*00d0*/  LDCU.64 UR8, c[0x0][0x380] ;  /* 0x00007000ff0877ac */ /* 0x000e220008000a00 */
[----:B------:R-:W-:Y:S01]  /*00e0*/  IMAD R0, R3, UR6, R0 ;  /* 0x0000000603007c24 */ /* 0x000fe2000f8e0200 */
[----:B------:R-:W1:Y:S03]  /*00f0*/  LDCU.64 UR4, c[0x0][0x358] ;  /* 0x00006b00ff0477ac */ /* 0x000e660008000a00 */
[----:B------:R-:W-:Y:S01]  /*0100*/  IMAD R0, R0, 0x3, RZ ;  /* 0x0000000300007824 */ /* 0x000fe200078e02ff */
[----:B------:R-:W2:Y:S04]  /*0110*/  LDCU UR7, c[0x0][0x390] ;  /* 0x00007200ff0777ac */ /* 0x000ea80008000800 */
[----:B0-----:R-:W-:-:S04]  /*0120*/  IADD3 R2, P0, PT, R0, UR8, RZ ;  /* 0x0000000800027c10 */ /* 0x001fc8000ff1e0ff */
[----:B------:R-:W-:-:S05]  /*0130*/  LEA.HI.X.SX32 R3, R0, UR9, 0x1, P0 ;  /* 0x0000000900037c11 */ /* 0x000fca00080f0eff */
[----:B-1----:R-:W3:Y:S04]  /*0140*/  LDG.E.U8 R0, desc[UR4][R2.64] ;  /* 0x0000000402007981 */ /* 0x002ee8000c1e1100 */
[----:B------:R-:W4:Y:S04]  /*0150*/  LDG.E.U8 R4, desc[UR4][R2.64+0x1] ;  /* 0x0000010402047981 */ /* 0x000f28000c1e1100 */
[----:B------:R-:W5:Y:S01]  /*0160*/  LDG.E.U8 R5, desc[UR4][R2.64+0x2] ;  /* 0x0000020402057981 */ /* 0x000f62000c1e1100 */
[----:B---3--:R-:W-:Y:S02]  /*0170*/  VIADD R0, R0, 0xffffff80 ;  /* 0xffffff8000007836 */ /* 0x008fe40000000000 */
[----:B----4-:R-:W-:-:S03]  /*0180*/  VIADD R4, R4, 0xffffff80 ;  /* 0xffffff8004047836 */ /* 0x010fc60000000000 */
[----:B------:R-:W-:Y:S01]  /*0190*/  I2FP.F32.S32 R0, R0 ;  /* 0x0000000000007245 */ /* 0x000fe20000201400 */
[----:B-----5:R-:W-:Y:S01]  /*01a0*/  VIADD R5, R5, 0xffffff80 ;  /* 0xffffff8005057836 */ /* 0x020fe20000000000 */
[----:B------:R-:W-:-:S03]  /*01b0*/  I2FP.F32.S32 R4, R4 ;  /* 0x0000000400047245 */ /* 0x000fc60000201400 */
[----:B--2---:R-:W-:Y:S01]  /*01c0*/  FMUL R0, R0, UR7 ;  /* 0x0000000700007c20 */ /* 0x004fe20008400000 */
[----:B------:R-:W-:Y:S01]  /*01d0*/  I2FP.F32.S32 R5, R5 ;  /* 0x0000000500057245 */ /* 0x000fe20000201400 */
[----:B------:R-:W-:-:S04]  /*01e0*/  FMUL R6, R4, UR7 ;  /* 0x0000000704067c20 */ /* 0x000fc80008400000 */
[----:B------:R-:W0:Y:S01]  /*01f0*/  F2I.TRUNC.NTZ R0, R0 ;  /* 0x0000000000007305 */ /* 0x000e22000020f100 */
[----:B------:R-:W-:-:S07]  /*0200*/  FMUL R8, R5, UR7 ;  /* 0x0000000705087c20 */ /* 0x000fce0008400000 */
[----:B------:R-:W1:Y:S01]  /*0210*/  F2I.TRUNC.NTZ R6, R6 ;  /* 0x0000000600067305 */ /* 0x000e62000020f100 */
[----:B0-----:R-:W-:-:S07]  /*0220*/  VIMNMX R4, PT, PT, R0, 0x7f, PT ;  /* 0x0000007f00047848 */ /* 0x001fce0003fe0100 */
[----:B------:R-:W0:Y:S01]  /*0230*/  F2I.TRUNC.NTZ R8, R8 ;  /* 0x0000000800087305 */ /* 0x000e22000020f100 */
[----:B------:R-:W-:Y:S02]  /*0240*/  VIMNMX R4, PT, PT, R4, -0x80, !PT ;  /* 0xffffff8004047848 */ /* 0x000fe40007fe0100 */
[----:B-1----:R-:W-:-:S04]  /*0250*/  VIMNMX R5, PT, PT, R6, 0x7f, PT ;  /* 0x0000007f06057848 */ /* 0x002fc80003fe0100 */
[----:B------:R-:W-:Y:S02]  /*0260*/  VIMNMX R7, PT, PT, R5, -0x80, !PT ;  /* 0xffffff8005077848 */ /* 0x000fe40007fe0100 */
[----:B------:R-:W-:Y:S02]  /*0270*/  LOP3.LUT R5, R4, 0x80, RZ, 0x3c, !PT ;  /* 0x0000008004057812 */ /* 0x000fe400078e3cff */
[----:B0-----:R-:W-:Y:S02]  /*0280*/  VIMNMX R9, PT, PT, R8, 0x7f, PT ;  /* 0x0000007f08097848 */ /* 0x001fe40003fe0100 */
[----:B------:R-:W-:Y:S01]  /*0290*/  LOP3.LUT R7, R7, 0x80, RZ, 0x3c, !PT ;  /* 0x0000008007077812 */ /* 0x000fe200078e3cff */
[----:B------:R-:W-:Y:S01]  /*02a0*/  STG.E.U8 desc[UR4][R2.64], R5 ;  /* 0x0000000502007986 */ /* 0x000fe2000c101104 */
[----:B------:R-:W-:-:S03]  /*02b0*/  VIMNMX R9, PT, PT, R9, -0x80, !PT ;  /* 0xffffff8009097848 */ /* 0x000fc60007fe0100 */
[----:B------:R-:W-:Y:S01]  /*02c0*/  STG.E.U8 desc[UR4][R2.64+0x1], R7 ;  /* 0x0000010702007986 */ /* 0x000fe2000c101104 */
[----:B------:R-:W-:-:S05]  /*02d0*/  LOP3.LUT R9, R9, 0x80, RZ, 0x3c, !PT ;  /* 0x0000008009097812 */ /* 0x000fca00078e3cff */
[----:B------:R-:W-:Y:S01]  /*02e0*/  STG.E.U8 desc[UR4][R2.64+0x2], R9 ;  /* 0x0000020902007986 */ /* 0x000fe2000c101104 */
[----:B------:R-:W-:Y:S05]  /*02f0*/  EXIT ;  /* 0x000000000000794d */ /* 0x000fea0003800000 */
.L_x_0:
[----:B------:R-:W-:-:S00]  /*0300*/  BRA `(.L_x_0) ;  /* 0xfffffffc00fc7947 */ /* 0x000fc0000383ffff */
[----:B------:R-:W-:-:S00]  /*0310*/  NOP ;  /* 0x0000000000007918 */ /* 0x000fc00000000000 */
        /* <DEDUP_REMOVED lines=14> */
.L_x_1:


//--------------------- .nv.shared.reserved.0     --------------------------
	.section	.nv.shared.reserved.0,"aw",@nobits
	.weak		__nv_reservedSMEM_offset_0_alias
	.size		__nv_reservedSMEM_offset_0_alias, 0, 64
	.other		__nv_reservedSMEM_offset_0_alias,@"STO_CUDA_RESERVED_SHARED STV_DEFAULT"
__nv_reservedSMEM_offset_0_alias:
	.zero		0
	.zero		64


//--------------------- .nv.constant0._Z14apply_contrastPhiif --------------------------
	.section	.nv.constant0._Z14apply_contrastPhiif,"a",@progbits
	.sectionflags	@""
	.align	4
.nv.constant0._Z14apply_contrastPhiif:
	.zero		916


//--------------------- SYMBOLS --------------------------

	.type		.nv.reservedSmem.offset0,@object
	.size		.nv.reservedSmem.offset0,0x4
